//
// Generated by NVIDIA NVVM Compiler
//
// Compiler Build ID: CL-36424714
// Cuda compilation tools, release 13.0, V13.0.88
// Based on NVVM 20.0.0
//

.version 9.0
.target sm_100
.address_size 64

	// .globl	_Z16row_major_kernelPiS_ii

.visible .entry _Z16row_major_kernelPiS_ii(
	.param .u64 .ptr .align 1 _Z16row_major_kernelPiS_ii_param_0,
	.param .u64 .ptr .align 1 _Z16row_major_kernelPiS_ii_param_1,
	.param .u32 _Z16row_major_kernelPiS_ii_param_2,
	.param .u32 _Z16row_major_kernelPiS_ii_param_3
)
{
	.reg .pred 	%p<4>;
	.reg .b32 	%r<16>;
	.reg .b64 	%rd<9>;

	ld.param.u64 	%rd1, [_Z16row_major_kernelPiS_ii_param_0];
	ld.param.u64 	%rd2, [_Z16row_major_kernelPiS_ii_param_1];
	ld.param.u32 	%r3, [_Z16row_major_kernelPiS_ii_param_2];
	ld.param.u32 	%r5, [_Z16row_major_kernelPiS_ii_param_3];
	mov.u32 	%r6, %tid.x;
	mov.u32 	%r7, %ntid.x;
	mov.u32 	%r8, %ctaid.x;
	mad.lo.s32 	%r1, %r7, %r8, %r6;
	mov.u32 	%r9, %tid.y;
	mov.u32 	%r10, %ntid.y;
	mov.u32 	%r11, %ctaid.y;
	mad.lo.s32 	%r12, %r10, %r11, %r9;
	setp.ge.s32 	%p1, %r1, %r3;
	setp.ge.s32 	%p2, %r12, %r5;
	or.pred  	%p3, %p1, %p2;
	@%p3 bra 	$L__BB0_2;
	cvta.to.global.u64 	%rd3, %rd1;
	cvta.to.global.u64 	%rd4, %rd2;
	mad.lo.s32 	%r13, %r3, %r12, %r1;
	mul.wide.s32 	%rd5, %r13, 4;
	add.s64 	%rd6, %rd3, %rd5;
	ld.global.u32 	%r14, [%rd6];
	mad.lo.s32 	%r15, %r5, %r1, %r12;
	mul.wide.s32 	%rd7, %r15, 4;
	add.s64 	%rd8, %rd4, %rd7;
	st.global.u32 	[%rd8], %r14;
$L__BB0_2:
	bar.sync 	0;
	ret;

}
	// .globl	_Z16col_major_kernelPiS_ii
.visible .entry _Z16col_major_kernelPiS_ii(
	.param .u64 .ptr .align 1 _Z16col_major_kernelPiS_ii_param_0,
	.param .u64 .ptr .align 1 _Z16col_major_kernelPiS_ii_param_1,
	.param .u32 _Z16col_major_kernelPiS_ii_param_2,
	.param .u32 _Z16col_major_kernelPiS_ii_param_3
)
{
	.reg .pred 	%p<4>;
	.reg .b32 	%r<16>;
	.reg .b64 	%rd<9>;

	ld.param.u64 	%rd1, [_Z16col_major_kernelPiS_ii_param_0];
	ld.param.u64 	%rd2, [_Z16col_major_kernelPiS_ii_param_1];
	ld.param.u32 	%r3, [_Z16col_major_kernelPiS_ii_param_2];
	ld.param.u32 	%r5, [_Z16col_major_kernelPiS_ii_param_3];
	mov.u32 	%r6, %tid.x;
	mov.u32 	%r7, %ntid.x;
	mov.u32 	%r8, %ctaid.x;
	mad.lo.s32 	%r1, %r7, %r8, %r6;
	mov.u32 	%r9, %tid.y;
	mov.u32 	%r10, %ntid.y;
	mov.u32 	%r11, %ctaid.y;
	mad.lo.s32 	%r12, %r10, %r11, %r9;
	setp.ge.s32 	%p1, %r1, %r3;
	setp.ge.s32 	%p2, %r12, %r5;
	or.pred  	%p3, %p1, %p2;
	@%p3 bra 	$L__BB1_2;
	cvta.to.global.u64 	%rd3, %rd1;
	cvta.to.global.u64 	%rd4, %rd2;
	mad.lo.s32 	%r13, %r5, %r1, %r12;
	mul.wide.s32 	%rd5, %r13, 4;
	add.s64 	%rd6, %rd3, %rd5;
	ld.global.u32 	%r14, [%rd6];
	mad.lo.s32 	%r15, %r3, %r12, %r1;
	mul.wide.s32 	%rd7, %r15, 4;
	add.s64 	%rd8, %rd4, %rd7;
	st.global.u32 	[%rd8], %r14;
$L__BB1_2:
	bar.sync 	0;
	ret;

}
	// .globl	_Z19row_major_unrollingPiS_ii
.visible .entry _Z19row_major_unrollingPiS_ii(
	.param .u64 .ptr .align 1 _Z19row_major_unrollingPiS_ii_param_0,
	.param .u64 .ptr .align 1 _Z19row_major_unrollingPiS_ii_param_1,
	.param .u32 _Z19row_major_unrollingPiS_ii_param_2,
	.param .u32 _Z19row_major_unrollingPiS_ii_param_3
)
{
	.reg .pred 	%p<4>;
	.reg .b32 	%r<29>;
	.reg .b64 	%rd<21>;

	ld.param.u64 	%rd1, [_Z19row_major_unrollingPiS_ii_param_0];
	ld.param.u64 	%rd2, [_Z19row_major_unrollingPiS_ii_param_1];
	ld.param.u32 	%r5, [_Z19row_major_unrollingPiS_ii_param_2];
	ld.param.u32 	%r6, [_Z19row_major_unrollingPiS_ii_param_3];
	mov.u32 	%r7, %tid.x;
	mov.u32 	%r1, %ntid.x;
	mov.u32 	%r8, %ctaid.x;
	mul.lo.s32 	%r9, %r8, %r1;
	shl.b32 	%r10, %r9, 2;
	add.s32 	%r11, %r10, %r7;
	mov.u32 	%r12, %tid.y;
	mov.u32 	%r13, %ntid.y;
	mov.u32 	%r14, %ctaid.y;
	mad.lo.s32 	%r15, %r13, %r14, %r12;
	mad.lo.s32 	%r2, %r5, %r15, %r11;
	mad.lo.s32 	%r3, %r6, %r11, %r15;
	mad.lo.s32 	%r17, %r1, 3, %r11;
	setp.ge.u32 	%p1, %r17, %r5;
	setp.ge.s32 	%p2, %r15, %r6;
	or.pred  	%p3, %p1, %p2;
	@%p3 bra 	$L__BB2_2;
	cvta.to.global.u64 	%rd3, %rd1;
	cvta.to.global.u64 	%rd4, %rd2;
	mul.wide.s32 	%rd5, %r2, 4;
	add.s64 	%rd6, %rd3, %rd5;
	ld.global.u32 	%r18, [%rd6];
	mul.wide.s32 	%rd7, %r3, 4;
	add.s64 	%rd8, %rd4, %rd7;
	st.global.u32 	[%rd8], %r18;
	add.s32 	%r19, %r2, %r1;
	mul.wide.u32 	%rd9, %r19, 4;
	add.s64 	%rd10, %rd3, %rd9;
	ld.global.u32 	%r20, [%rd10];
	mul.lo.s32 	%r21, %r6, %r1;
	add.s32 	%r22, %r3, %r21;
	mul.wide.u32 	%rd11, %r22, 4;
	add.s64 	%rd12, %rd4, %rd11;
	st.global.u32 	[%rd12], %r20;
	add.s32 	%r23, %r19, %r1;
	mul.wide.u32 	%rd13, %r23, 4;
	add.s64 	%rd14, %rd3, %rd13;
	ld.global.u32 	%r24, [%rd14];
	add.s32 	%r25, %r22, %r21;
	mul.wide.u32 	%rd15, %r25, 4;
	add.s64 	%rd16, %rd4, %rd15;
	st.global.u32 	[%rd16], %r24;
	add.s32 	%r26, %r23, %r1;
	mul.wide.u32 	%rd17, %r26, 4;
	add.s64 	%rd18, %rd3, %rd17;
	ld.global.u32 	%r27, [%rd18];
	add.s32 	%r28, %r25, %r21;
	mul.wide.u32 	%rd19, %r28, 4;
	add.s64 	%rd20, %rd4, %rd19;
	st.global.u32 	[%rd20], %r27;
$L__BB2_2:
	bar.sync 	0;
	ret;

}
	// .globl	_Z19col_major_unrollingPiS_ii
.visible .entry _Z19col_major_unrollingPiS_ii(
	.param .u64 .ptr .align 1 _Z19col_major_unrollingPiS_ii_param_0,
	.param .u64 .ptr .align 1 _Z19col_major_unrollingPiS_ii_param_1,
	.param .u32 _Z19col_major_unrollingPiS_ii_param_2,
	.param .u32 _Z19col_major_unrollingPiS_ii_param_3
)
{
	.reg .pred 	%p<4>;
	.reg .b32 	%r<29>;
	.reg .b64 	%rd<21>;

	ld.param.u64 	%rd1, [_Z19col_major_unrollingPiS_ii_param_0];
	ld.param.u64 	%rd2, [_Z19col_major_unrollingPiS_ii_param_1];
	ld.param.u32 	%r5, [_Z19col_major_unrollingPiS_ii_param_2];
	ld.param.u32 	%r6, [_Z19col_major_unrollingPiS_ii_param_3];
	mov.u32 	%r7, %tid.x;
	mov.u32 	%r1, %ntid.x;
	mov.u32 	%r8, %ctaid.x;
	mul.lo.s32 	%r9, %r8, %r1;
	shl.b32 	%r10, %r9, 2;
	add.s32 	%r11, %r10, %r7;
	mov.u32 	%r12, %tid.y;
	mov.u32 	%r13, %ntid.y;
	mov.u32 	%r14, %ctaid.y;
	mad.lo.s32 	%r15, %r13, %r14, %r12;
	mad.lo.s32 	%r2, %r5, %r15, %r11;
	mad.lo.s32 	%r3, %r6, %r11, %r15;
	mad.lo.s32 	%r17, %r1, 3, %r11;
	setp.ge.u32 	%p1, %r17, %r5;
	setp.ge.s32 	%p2, %r15, %r6;
	or.pred  	%p3, %p1, %p2;
	@%p3 bra 	$L__BB3_2;
	cvta.to.global.u64 	%rd3, %rd1;
	cvta.to.global.u64 	%rd4, %rd2;
	mul.wide.s32 	%rd5, %r3, 4;
	add.s64 	%rd6, %rd3, %rd5;
	ld.global.u32 	%r18, [%rd6];
	mul.wide.s32 	%rd7, %r2, 4;
	add.s64 	%rd8, %rd4, %rd7;
	st.global.u32 	[%rd8], %r18;
	mul.lo.s32 	%r19, %r6, %r1;
	add.s32 	%r20, %r3, %r19;
	mul.wide.u32 	%rd9, %r20, 4;
	add.s64 	%rd10, %rd3, %rd9;
	ld.global.u32 	%r21, [%rd10];
	add.s32 	%r22, %r2, %r1;
	mul.wide.u32 	%rd11, %r22, 4;
	add.s64 	%rd12, %rd4, %rd11;
	st.global.u32 	[%rd12], %r21;
	add.s32 	%r23, %r20, %r19;
	mul.wide.u32 	%rd13, %r23, 4;
	add.s64 	%rd14, %rd3, %rd13;
	ld.global.u32 	%r24, [%rd14];
	add.s32 	%r25, %r22, %r1;
	mul.wide.u32 	%rd15, %r25, 4;
	add.s64 	%rd16, %rd4, %rd15;
	st.global.u32 	[%rd16], %r24;
	add.s32 	%r26, %r23, %r19;
	mul.wide.u32 	%rd17, %r26, 4;
	add.s64 	%rd18, %rd3, %rd17;
	ld.global.u32 	%r27, [%rd18];
	add.s32 	%r28, %r25, %r1;
	mul.wide.u32 	%rd19, %r28, 4;
	add.s64 	%rd20, %rd4, %rd19;
	st.global.u32 	[%rd20], %r27;
$L__BB3_2:
	bar.sync 	0;
	ret;

}
	// .globl	_Z14diagonal_majorPiS_ii
.visible .entry _Z14diagonal_majorPiS_ii(
	.param .u64 .ptr .align 1 _Z14diagonal_majorPiS_ii_param_0,
	.param .u64 .ptr .align 1 _Z14diagonal_majorPiS_ii_param_1,
	.param .u32 _Z14diagonal_majorPiS_ii_param_2,
	.param .u32 _Z14diagonal_majorPiS_ii_param_3
)
{
	.reg .pred 	%p<4>;
	.reg .b32 	%r<17>;
	.reg .b64 	%rd<9>;

	ld.param.u64 	%rd1, [_Z14diagonal_majorPiS_ii_param_0];
	ld.param.u64 	%rd2, [_Z14diagonal_majorPiS_ii_param_1];
	ld.param.u32 	%r3, [_Z14diagonal_majorPiS_ii_param_2];
	ld.param.u32 	%r5, [_Z14diagonal_majorPiS_ii_param_3];
	mov.u32 	%r6, %ctaid.x;
	mov.u32 	%r7, %ctaid.y;
	add.s32 	%r8, %r6, %r7;
	mov.u32 	%r9, %nctaid.x;
	rem.u32 	%r10, %r8, %r9;
	mov.u32 	%r11, %tid.x;
	mad.lo.s32 	%r1, %r6, %r6, %r11;
	mov.u32 	%r12, %tid.y;
	mad.lo.s32 	%r13, %r10, %r7, %r12;
	setp.ge.s32 	%p1, %r1, %r3;
	setp.ge.s32 	%p2, %r13, %r5;
	or.pred  	%p3, %p1, %p2;
	@%p3 bra 	$L__BB4_2;
	cvta.to.global.u64 	%rd3, %rd1;
	cvta.to.global.u64 	%rd4, %rd2;
	mad.lo.s32 	%r14, %r13, %r3, %r1;
	mul.wide.s32 	%rd5, %r14, 4;
	add.s64 	%rd6, %rd3, %rd5;
	ld.global.u32 	%r15, [%rd6];
	mad.lo.s32 	%r16, %r5, %r1, %r13;
	mul.wide.s32 	%rd7, %r16, 4;
	add.s64 	%rd8, %rd4, %rd7;
	st.global.u32 	[%rd8], %r15;
$L__BB4_2:
	bar.sync 	0;
	ret;

}


// ===== COMPILED SASS (sm_100) =====

	.target	sm_100

	.elftype	@"ET_EXEC"


//--------------------- .note.nv.tkinfo           --------------------------
	.section	.note.nv.tkinfo,"",@"SHT_NOTE"
	.sectionflags	@"SHF_NOTE_NV_TKINFO"
	.tkinfo
        /*0018*/ 	.word	0x00000002
        /*0030*/ 	.string	""
        /*0030*/ 	.string	"ptxas"
        /*0030*/ 	.string	"Cuda compilation tools, release 13.0, V13.0.88"
        /*0030*/ 	.string	"Build cuda_13.0.r13.0/compiler.36424714_0"
        /*0030*/ 	.string	"-arch sm_100 -m 64 "



//--------------------- .note.nv.cuinfo           --------------------------
	.section	.note.nv.cuinfo,"",@"SHT_NOTE"
	.sectionflags	@"SHF_NOTE_NV_CUINFO"
        /*0018*/ 	.short	0x0002
        /*001a*/ 	.short	0x0064
        /*001c*/ 	.short	0x0082
	.zero		2


//--------------------- .nv.info                  --------------------------
	.section	.nv.info,"",@"SHT_CUDA_INFO"
	.align	4


	//----- nvinfo : EIATTR_REGCOUNT
	.align		4
        /*0000*/ 	.byte	0x04, 0x2f
        /*0002*/ 	.short	(.L_1 - .L_0)
	.align		4
.L_0:
        /*0004*/ 	.word	index@(_Z16row_major_kernelPiS_ii)
        /*0008*/ 	.word	0x0000000a


	//----- nvinfo : EIATTR_FRAME_SIZE
	.align		4
.L_1:
        /*000c*/ 	.byte	0x04, 0x11
        /*000e*/ 	.short	(.L_3 - .L_2)
	.align		4
.L_2:
        /*0010*/ 	.word	index@(_Z16row_major_kernelPiS_ii)
        /*0014*/ 	.word	0x00000000


	//----- nvinfo : EIATTR_REGCOUNT
	.align		4
.L_3:
        /*0018*/ 	.byte	0x04, 0x2f
        /*001a*/ 	.short	(.L_5 - .L_4)
	.align		4
.L_4:
        /*001c*/ 	.word	index@(_Z16col_major_kernelPiS_ii)
        /*0020*/ 	.word	0x0000000a


	//----- nvinfo : EIATTR_FRAME_SIZE
	.align		4
.L_5:
        /*0024*/ 	.byte	0x04, 0x11
        /*0026*/ 	.short	(.L_7 - .L_6)
	.align		4
.L_6:
        /*0028*/ 	.word	index@(_Z16col_major_kernelPiS_ii)
        /*002c*/ 	.word	0x00000000


	//----- nvinfo : EIATTR_REGCOUNT
	.align		4
.L_7:
        /*0030*/ 	.byte	0x04, 0x2f
        /*0032*/ 	.short	(.L_9 - .L_8)
	.align		4
.L_8:
        /*0034*/ 	.word	index@(_Z19row_major_unrollingPiS_ii)
        /*0038*/ 	.word	0x00000018


	//----- nvinfo : EIATTR_FRAME_SIZE
	.align		4
.L_9:
        /*003c*/ 	.byte	0x04, 0x11
        /*003e*/ 	.short	(.L_11 - .L_10)
	.align		4
.L_10:
        /*0040*/ 	.word	index@(_Z19row_major_unrollingPiS_ii)
        /*0044*/ 	.word	0x00000000


	//----- nvinfo : EIATTR_REGCOUNT
	.align		4
.L_11:
        /*0048*/ 	.byte	0x04, 0x2f
        /*004a*/ 	.short	(.L_13 - .L_12)
	.align		4
.L_12:
        /*004c*/ 	.word	index@(_Z19col_major_unrollingPiS_ii)
        /*0050*/ 	.word	0x00000018


	//----- nvinfo : EIATTR_FRAME_SIZE
	.align		4
.L_13:
        /*0054*/ 	.byte	0x04, 0x11
        /*0056*/ 	.short	(.L_15 - .L_14)
	.align		4
.L_14:
        /*0058*/ 	.word	index@(_Z19col_major_unrollingPiS_ii)
        /*005c*/ 	.word	0x00000000


	//----- nvinfo : EIATTR_REGCOUNT
	.align		4
.L_15:
        /*0060*/ 	.byte	0x04, 0x2f
        /*0062*/ 	.short	(.L_17 - .L_16)
	.align		4
.L_16:
        /*0064*/ 	.word	index@(_Z14diagonal_majorPiS_ii)
        /*0068*/ 	.word	0x0000000a


	//----- nvinfo : EIATTR_FRAME_SIZE
	.align		4
.L_17:
        /*006c*/ 	.byte	0x04, 0x11
        /*006e*/ 	.short	(.L_19 - .L_18)
	.align		4
.L_18:
        /*0070*/ 	.word	index@(_Z14diagonal_majorPiS_ii)
        /*0074*/ 	.word	0x00000000


	//----- nvinfo : EIATTR_MIN_STACK_SIZE
	.align		4
.L_19:
        /*0078*/ 	.byte	0x04, 0x12
        /*007a*/ 	.short	(.L_21 - .L_20)
	.align		4
.L_20:
        /*007c*/ 	.word	index@(_Z14diagonal_majorPiS_ii)
        /*0080*/ 	.word	0x00000000


	//----- nvinfo : EIATTR_MIN_STACK_SIZE
	.align		4
.L_21:
        /*0084*/ 	.byte	0x04, 0x12
        /*0086*/ 	.short	(.L_23 - .L_22)
	.align		4
.L_22:
        /*0088*/ 	.word	index@(_Z19col_major_unrollingPiS_ii)
        /*008c*/ 	.word	0x00000000


	//----- nvinfo : EIATTR_MIN_STACK_SIZE
	.align		4
.L_23:
        /*0090*/ 	.byte	0x04, 0x12
        /*0092*/ 	.short	(.L_25 - .L_24)
	.align		4
.L_24:
        /*0094*/ 	.word	index@(_Z19row_major_unrollingPiS_ii)
        /*0098*/ 	.word	0x00000000


	//----- nvinfo : EIATTR_MIN_STACK_SIZE
	.align		4
.L_25:
        /*009c*/ 	.byte	0x04, 0x12
        /*009e*/ 	.short	(.L_27 - .L_26)
	.align		4
.L_26:
        /*00a0*/ 	.word	index@(_Z16col_major_kernelPiS_ii)
        /*00a4*/ 	.word	0x00000000


	//----- nvinfo : EIATTR_MIN_STACK_SIZE
	.align		4
.L_27:
        /*00a8*/ 	.byte	0x04, 0x12
        /*00aa*/ 	.short	(.L_29 - .L_28)
	.align		4
.L_28:
        /*00ac*/ 	.word	index@(_Z16row_major_kernelPiS_ii)
        /*00b0*/ 	.word	0x00000000
.L_29:


//--------------------- .nv.compat                --------------------------
	.section	.nv.compat,"",@"SHT_CUDA_COMPAT_INFO"
	.align	4
        /*0000*/ 	.byte	0x02, 0x09, 0x00, 0x00, 0x02, 0x02, 0x01, 0x00, 0x02, 0x05, 0x05, 0x00, 0x03, 0x07, 0x01, 0x01
        /*0010*/ 	.byte	0x02, 0x03, 0x00, 0x00, 0x02, 0x06, 0x01, 0x00, 0x04, 0x0b, 0x08, 0x00, 0x09, 0x00, 0x00, 0x00
        /*0020*/ 	.byte	0x00, 0x00, 0x00, 0x00


//--------------------- .nv.info._Z14diagonal_majorPiS_ii --------------------------
	.section	.nv.info._Z14diagonal_majorPiS_ii,"",@"SHT_CUDA_INFO"
	.sectionflags	@""
	.align	4


	//----- nvinfo : EIATTR_CUDA_API_VERSION
	.align		4
        /*0000*/ 	.byte	0x04, 0x37
        /*0002*/ 	.short	(.L_31 - .L_30)
.L_30:
        /*0004*/ 	.word	0x00000082


	//----- nvinfo : EIATTR_KPARAM_INFO
	.align		4
.L_31:
        /*0008*/ 	.byte	0x04, 0x17
        /*000a*/ 	.short	(.L_33 - .L_32)
.L_32:
        /*000c*/ 	.word	0x00000000
        /*0010*/ 	.short	0x0003
        /*0012*/ 	.short	0x0014
        /*0014*/ 	.byte	0x00, 0xf0, 0x11, 0x00


	//----- nvinfo : EIATTR_KPARAM_INFO
	.align		4
.L_33:
        /*0018*/ 	.byte	0x04, 0x17
        /*001a*/ 	.short	(.L_35 - .L_34)
.L_34:
        /*001c*/ 	.word	0x00000000
        /*0020*/ 	.short	0x0002
        /*0022*/ 	.short	0x0010
        /*0024*/ 	.byte	0x00, 0xf0, 0x11, 0x00


	//----- nvinfo : EIATTR_KPARAM_INFO
	.align		4
.L_35:
        /*0028*/ 	.byte	0x04, 0x17
        /*002a*/ 	.short	(.L_37 - .L_36)
.L_36:
        /*002c*/ 	.word	0x00000000
        /*0030*/ 	.short	0x0001
        /*0032*/ 	.short	0x0008
        /*0034*/ 	.byte	0x00, 0xf5, 0x21, 0x00


	//----- nvinfo : EIATTR_KPARAM_INFO
	.align		4
.L_37:
        /*0038*/ 	.byte	0x04, 0x17
        /*003a*/ 	.short	(.L_39 - .L_38)
.L_38:
        /*003c*/ 	.word	0x00000000
        /*0040*/ 	.short	0x0000
        /*0042*/ 	.short	0x0000
        /*0044*/ 	.byte	0x00, 0xf5, 0x21, 0x00


	//----- nvinfo : EIATTR_SPARSE_MMA_MASK
	.align		4
.L_39:
        /*0048*/ 	.byte	0x03, 0x50
        /*004a*/ 	.short	0x0000


	//----- nvinfo : EIATTR_MAXREG_COUNT
	.align		4
        /*004c*/ 	.byte	0x03, 0x1b
        /*004e*/ 	.short	0x00ff


	//----- nvinfo : EIATTR_NUM_BARRIERS
	.align		4
        /*0050*/ 	.byte	0x02, 0x4c
        /*0052*/ 	.byte	0x01
	.zero		1


	//----- nvinfo : EIATTR_MERCURY_ISA_VERSION
	.align		4
        /*0054*/ 	.byte	0x03, 0x5f
        /*0056*/ 	.short	0x0101


	//----- nvinfo : EIATTR_VRC_CTA_INIT_COUNT
	.align		4
        /*0058*/ 	.byte	0x02, 0x4a
	.zero		1
	.zero		1


	//----- nvinfo : EIATTR_EXIT_INSTR_OFFSETS
	.align		4
        /*005c*/ 	.byte	0x04, 0x1c
        /*005e*/ 	.short	(.L_41 - .L_40)


	//   ....[0]....
.L_40:
        /*0060*/ 	.word	0x000002a0


	//----- nvinfo : EIATTR_CRS_STACK_SIZE
	.align		4
.L_41:
        /*0064*/ 	.byte	0x04, 0x1e
        /*0066*/ 	.short	(.L_43 - .L_42)
.L_42:
        /*0068*/ 	.word	0x00000000


	//----- nvinfo : EIATTR_CBANK_PARAM_SIZE
	.align		4
.L_43:
        /*006c*/ 	.byte	0x03, 0x19
        /*006e*/ 	.short	0x0018


	//----- nvinfo : EIATTR_PARAM_CBANK
	.align		4
        /*0070*/ 	.byte	0x04, 0x0a
        /*0072*/ 	.short	(.L_45 - .L_44)
	.align		4
.L_44:
        /*0074*/ 	.word	index@(.nv.constant0._Z14diagonal_majorPiS_ii)
        /*0078*/ 	.short	0x0380
        /*007a*/ 	.short	0x0018


	//----- nvinfo : EIATTR_SW_WAR
	.align		4
.L_45:
        /*007c*/ 	.byte	0x04, 0x36
        /*007e*/ 	.short	(.L_47 - .L_46)
.L_46:
        /*0080*/ 	.word	0x00000008
.L_47:


//--------------------- .nv.info._Z19col_major_unrollingPiS_ii --------------------------
	.section	.nv.info._Z19col_major_unrollingPiS_ii,"",@"SHT_CUDA_INFO"
	.sectionflags	@""
	.align	4


	//----- nvinfo : EIATTR_CUDA_API_VERSION
	.align		4
        /*0000*/ 	.byte	0x04, 0x37
        /*0002*/ 	.short	(.L_49 - .L_48)
.L_48:
        /*0004*/ 	.word	0x00000082


	//----- nvinfo : EIATTR_KPARAM_INFO
	.align		4
.L_49:
        /*0008*/ 	.byte	0x04, 0x17
        /*000a*/ 	.short	(.L_51 - .L_50)
.L_50:
        /*000c*/ 	.word	0x00000000
        /*0010*/ 	.short	0x0003
        /*0012*/ 	.short	0x0014
        /*0014*/ 	.byte	0x00, 0xf0, 0x11, 0x00


	//----- nvinfo : EIATTR_KPARAM_INFO
	.align		4
.L_51:
        /*0018*/ 	.byte	0x04, 0x17
        /*001a*/ 	.short	(.L_53 - .L_52)
.L_52:
        /*001c*/ 	.word	0x00000000
        /*0020*/ 	.short	0x0002
        /*0022*/ 	.short	0x0010
        /*0024*/ 	.byte	0x00, 0xf0, 0x11, 0x00


	//----- nvinfo : EIATTR_KPARAM_INFO
	.align		4
.L_53:
        /*0028*/ 	.byte	0x04, 0x17
        /*002a*/ 	.short	(.L_55 - .L_54)
.L_54:
        /*002c*/ 	.word	0x00000000
        /*0030*/ 	.short	0x0001
        /*0032*/ 	.short	0x0008
        /*0034*/ 	.byte	0x00, 0xf5, 0x21, 0x00


	//----- nvinfo : EIATTR_KPARAM_INFO
	.align		4
.L_55:
        /*0038*/ 	.byte	0x04, 0x17
        /*003a*/ 	.short	(.L_57 - .L_56)
.L_56:
        /*003c*/ 	.word	0x00000000
        /*0040*/ 	.short	0x0000
        /*0042*/ 	.short	0x0000
        /*0044*/ 	.byte	0x00, 0xf5, 0x21, 0x00


	//----- nvinfo : EIATTR_SPARSE_MMA_MASK
	.align		4
.L_57:
        /*0048*/ 	.byte	0x03, 0x50
        /*004a*/ 	.short	0x0000


	//----- nvinfo : EIATTR_MAXREG_COUNT
	.align		4
        /*004c*/ 	.byte	0x03, 0x1b
        /*004e*/ 	.short	0x00ff


	//----- nvinfo : EIATTR_NUM_BARRIERS
	.align		4
        /*0050*/ 	.byte	0x02, 0x4c
        /*0052*/ 	.byte	0x01
	.zero		1


	//----- nvinfo : EIATTR_MERCURY_ISA_VERSION
	.align		4
        /*0054*/ 	.byte	0x03, 0x5f
        /*0056*/ 	.short	0x0101


	//----- nvinfo : EIATTR_VRC_CTA_INIT_COUNT
	.align		4
        /*0058*/ 	.byte	0x02, 0x4a
	.zero		1
	.zero		1


	//----- nvinfo : EIATTR_EXIT_INSTR_OFFSETS
	.align		4
        /*005c*/ 	.byte	0x04, 0x1c
        /*005e*/ 	.short	(.L_59 - .L_58)


	//   ....[0]....
.L_58:
        /*0060*/ 	.word	0x000002d0


	//----- nvinfo : EIATTR_CRS_STACK_SIZE
	.align		4
.L_59:
        /*0064*/ 	.byte	0x04, 0x1e
        /*0066*/ 	.short	(.L_61 - .L_60)
.L_60:
        /*0068*/ 	.word	0x00000000


	//----- nvinfo : EIATTR_CBANK_PARAM_SIZE
	.align		4
.L_61:
        /*006c*/ 	.byte	0x03, 0x19
        /*006e*/ 	.short	0x0018


	//----- nvinfo : EIATTR_PARAM_CBANK
	.align		4
        /*0070*/ 	.byte	0x04, 0x0a
        /*0072*/ 	.short	(.L_63 - .L_62)
	.align		4
.L_62:
        /*0074*/ 	.word	index@(.nv.constant0._Z19col_major_unrollingPiS_ii)
        /*0078*/ 	.short	0x0380
        /*007a*/ 	.short	0x0018


	//----- nvinfo : EIATTR_SW_WAR
	.align		4
.L_63:
        /*007c*/ 	.byte	0x04, 0x36
        /*007e*/ 	.short	(.L_65 - .L_64)
.L_64:
        /*0080*/ 	.word	0x00000008
.L_65:


//--------------------- .nv.info._Z19row_major_unrollingPiS_ii --------------------------
	.section	.nv.info._Z19row_major_unrollingPiS_ii,"",@"SHT_CUDA_INFO"
	.sectionflags	@""
	.align	4


	//----- nvinfo : EIATTR_CUDA_API_VERSION
	.align		4
        /*0000*/ 	.byte	0x04, 0x37
        /*0002*/ 	.short	(.L_67 - .L_66)
.L_66:
        /*0004*/ 	.word	0x00000082


	//----- nvinfo : EIATTR_KPARAM_INFO
	.align		4
.L_67:
        /*0008*/ 	.byte	0x04, 0x17
        /*000a*/ 	.short	(.L_69 - .L_68)
.L_68:
        /*000c*/ 	.word	0x00000000
        /*0010*/ 	.short	0x0003
        /*0012*/ 	.short	0x0014
        /*0014*/ 	.byte	0x00, 0xf0, 0x11, 0x00


	//----- nvinfo : EIATTR_KPARAM_INFO
	.align		4
.L_69:
        /*0018*/ 	.byte	0x04, 0x17
        /*001a*/ 	.short	(.L_71 - .L_70)
.L_70:
        /*001c*/ 	.word	0x00000000
        /*0020*/ 	.short	0x0002
        /*0022*/ 	.short	0x0010
        /*0024*/ 	.byte	0x00, 0xf0, 0x11, 0x00


	//----- nvinfo : EIATTR_KPARAM_INFO
	.align		4
.L_71:
        /*0028*/ 	.byte	0x04, 0x17
        /*002a*/ 	.short	(.L_73 - .L_72)
.L_72:
        /*002c*/ 	.word	0x00000000
        /*0030*/ 	.short	0x0001
        /*0032*/ 	.short	0x0008
        /*0034*/ 	.byte	0x00, 0xf5, 0x21, 0x00


	//----- nvinfo : EIATTR_KPARAM_INFO
	.align		4
.L_73:
        /*0038*/ 	.byte	0x04, 0x17
        /*003a*/ 	.short	(.L_75 - .L_74)
.L_74:
        /*003c*/ 	.word	0x00000000
        /*0040*/ 	.short	0x0000
        /*0042*/ 	.short	0x0000
        /*0044*/ 	.byte	0x00, 0xf5, 0x21, 0x00


	//----- nvinfo : EIATTR_SPARSE_MMA_MASK
	.align		4
.L_75:
        /*0048*/ 	.byte	0x03, 0x50
        /*004a*/ 	.short	0x0000


	//----- nvinfo : EIATTR_MAXREG_COUNT
	.align		4
        /*004c*/ 	.byte	0x03, 0x1b
        /*004e*/ 	.short	0x00ff


	//----- nvinfo : EIATTR_NUM_BARRIERS
	.align		4
        /*0050*/ 	.byte	0x02, 0x4c
        /*0052*/ 	.byte	0x01
	.zero		1


	//----- nvinfo : EIATTR_MERCURY_ISA_VERSION
	.align		4
        /*0054*/ 	.byte	0x03, 0x5f
        /*0056*/ 	.short	0x0101


	//----- nvinfo : EIATTR_VRC_CTA_INIT_COUNT
	.align		4
        /*0058*/ 	.byte	0x02, 0x4a
	.zero		1
	.zero		1


	//----- nvinfo : EIATTR_EXIT_INSTR_OFFSETS
	.align		4
        /*005c*/ 	.byte	0x04, 0x1c
        /*005e*/ 	.short	(.L_77 - .L_76)


	//   ....[0]....
.L_76:
        /*0060*/ 	.word	0x000002d0


	//----- nvinfo : EIATTR_CRS_STACK_SIZE
	.align		4
.L_77:
        /*0064*/ 	.byte	0x04, 0x1e
        /*0066*/ 	.short	(.L_79 - .L_78)
.L_78:
        /*0068*/ 	.word	0x00000000


	//----- nvinfo : EIATTR_CBANK_PARAM_SIZE
	.align		4
.L_79:
        /*006c*/ 	.byte	0x03, 0x19
        /*006e*/ 	.short	0x0018


	//----- nvinfo : EIATTR_PARAM_CBANK
	.align		4
        /*0070*/ 	.byte	0x04, 0x0a
        /*0072*/ 	.short	(.L_81 - .L_80)
	.align		4
.L_80:
        /*0074*/ 	.word	index@(.nv.constant0._Z19row_major_unrollingPiS_ii)
        /*0078*/ 	.short	0x0380
        /*007a*/ 	.short	0x0018


	//----- nvinfo : EIATTR_SW_WAR
	.align		4
.L_81:
        /*007c*/ 	.byte	0x04, 0x36
        /*007e*/ 	.short	(.L_83 - .L_82)
.L_82:
        /*0080*/ 	.word	0x00000008
.L_83:


//--------------------- .nv.info._Z16col_major_kernelPiS_ii --------------------------
	.section	.nv.info._Z16col_major_kernelPiS_ii,"",@"SHT_CUDA_INFO"
	.sectionflags	@""
	.align	4


	//----- nvinfo : EIATTR_CUDA_API_VERSION
	.align		4
        /*0000*/ 	.byte	0x04, 0x37
        /*0002*/ 	.short	(.L_85 - .L_84)
.L_84:
        /*0004*/ 	.word	0x00000082


	//----- nvinfo : EIATTR_KPARAM_INFO
	.align		4
.L_85:
        /*0008*/ 	.byte	0x04, 0x17
        /*000a*/ 	.short	(.L_87 - .L_86)
.L_86:
        /*000c*/ 	.word	0x00000000
        /*0010*/ 	.short	0x0003
        /*0012*/ 	.short	0x0014
        /*0014*/ 	.byte	0x00, 0xf0, 0x11, 0x00


	//----- nvinfo : EIATTR_KPARAM_INFO
	.align		4
.L_87:
        /*0018*/ 	.byte	0x04, 0x17
        /*001a*/ 	.short	(.L_89 - .L_88)
.L_88:
        /*001c*/ 	.word	0x00000000
        /*0020*/ 	.short	0x0002
        /*0022*/ 	.short	0x0010
        /*0024*/ 	.byte	0x00, 0xf0, 0x11, 0x00


	//----- nvinfo : EIATTR_KPARAM_INFO
	.align		4
.L_89:
        /*0028*/ 	.byte	0x04, 0x17
        /*002a*/ 	.short	(.L_91 - .L_90)
.L_90:
        /*002c*/ 	.word	0x00000000
        /*0030*/ 	.short	0x0001
        /*0032*/ 	.short	0x0008
        /*0034*/ 	.byte	0x00, 0xf5, 0x21, 0x00


	//----- nvinfo : EIATTR_KPARAM_INFO
	.align		4
.L_91:
        /*0038*/ 	.byte	0x04, 0x17
        /*003a*/ 	.short	(.L_93 - .L_92)
.L_92:
        /*003c*/ 	.word	0x00000000
        /*0040*/ 	.short	0x0000
        /*0042*/ 	.short	0x0000
        /*0044*/ 	.byte	0x00, 0xf5, 0x21, 0x00


	//----- nvinfo : EIATTR_SPARSE_MMA_MASK
	.align		4
.L_93:
        /*0048*/ 	.byte	0x03, 0x50
        /*004a*/ 	.short	0x0000


	//----- nvinfo : EIATTR_MAXREG_COUNT
	.align		4
        /*004c*/ 	.byte	0x03, 0x1b
        /*004e*/ 	.short	0x00ff


	//----- nvinfo : EIATTR_NUM_BARRIERS
	.align		4
        /*0050*/ 	.byte	0x02, 0x4c
        /*0052*/ 	.byte	0x01
	.zero		1


	//----- nvinfo : EIATTR_MERCURY_ISA_VERSION
	.align		4
        /*0054*/ 	.byte	0x03, 0x5f
        /*0056*/ 	.short	0x0101


	//----- nvinfo : EIATTR_VRC_CTA_INIT_COUNT
	.align		4
        /*0058*/ 	.byte	0x02, 0x4a
	.zero		1
	.zero		1


	//----- nvinfo : EIATTR_EXIT_INSTR_OFFSETS
	.align		4
        /*005c*/ 	.byte	0x04, 0x1c
        /*005e*/ 	.short	(.L_95 - .L_94)


	//   ....[0]....
.L_94:
        /*0060*/ 	.word	0x00000190


	//----- nvinfo : EIATTR_CRS_STACK_SIZE
	.align		4
.L_95:
        /*0064*/ 	.byte	0x04, 0x1e
        /*0066*/ 	.short	(.L_97 - .L_96)
.L_96:
        /*0068*/ 	.word	0x00000000


	//----- nvinfo : EIATTR_CBANK_PARAM_SIZE
	.align		4
.L_97:
        /*006c*/ 	.byte	0x03, 0x19
        /*006e*/ 	.short	0x0018


	//----- nvinfo : EIATTR_PARAM_CBANK
	.align		4
        /*0070*/ 	.byte	0x04, 0x0a
        /*0072*/ 	.short	(.L_99 - .L_98)
	.align		4
.L_98:
        /*0074*/ 	.word	index@(.nv.constant0._Z16col_major_kernelPiS_ii)
        /*0078*/ 	.short	0x0380
        /*007a*/ 	.short	0x0018


	//----- nvinfo : EIATTR_SW_WAR
	.align		4
.L_99:
        /*007c*/ 	.byte	0x04, 0x36
        /*007e*/ 	.short	(.L_101 - .L_100)
.L_100:
        /*0080*/ 	.word	0x00000008
.L_101:


//--------------------- .nv.info._Z16row_major_kernelPiS_ii --------------------------
	.section	.nv.info._Z16row_major_kernelPiS_ii,"",@"SHT_CUDA_INFO"
	.sectionflags	@""
	.align	4


	//----- nvinfo : EIATTR_CUDA_API_VERSION
	.align		4
        /*0000*/ 	.byte	0x04, 0x37
        /*0002*/ 	.short	(.L_103 - .L_102)
.L_102:
        /*0004*/ 	.word	0x00000082


	//----- nvinfo : EIATTR_KPARAM_INFO
	.align		4
.L_103:
        /*0008*/ 	.byte	0x04, 0x17
        /*000a*/ 	.short	(.L_105 - .L_104)
.L_104:
        /*000c*/ 	.word	0x00000000
        /*0010*/ 	.short	0x0003
        /*0012*/ 	.short	0x0014
        /*0014*/ 	.byte	0x00, 0xf0, 0x11, 0x00


	//----- nvinfo : EIATTR_KPARAM_INFO
	.align		4
.L_105:
        /*0018*/ 	.byte	0x04, 0x17
        /*001a*/ 	.short	(.L_107 - .L_106)
.L_106:
        /*001c*/ 	.word	0x00000000
        /*0020*/ 	.short	0x0002
        /*0022*/ 	.short	0x0010
        /*0024*/ 	.byte	0x00, 0xf0, 0x11, 0x00


	//----- nvinfo : EIATTR_KPARAM_INFO
	.align		4
.L_107:
        /*0028*/ 	.byte	0x04, 0x17
        /*002a*/ 	.short	(.L_109 - .L_108)
.L_108:
        /*002c*/ 	.word	0x00000000
        /*0030*/ 	.short	0x0001
        /*0032*/ 	.short	0x0008
        /*0034*/ 	.byte	0x00, 0xf5, 0x21, 0x00


	//----- nvinfo : EIATTR_KPARAM_INFO
	.align		4
.L_109:
        /*0038*/ 	.byte	0x04, 0x17
        /*003a*/ 	.short	(.L_111 - .L_110)
.L_110:
        /*003c*/ 	.word	0x00000000
        /*0040*/ 	.short	0x0000
        /*0042*/ 	.short	0x0000
        /*0044*/ 	.byte	0x00, 0xf5, 0x21, 0x00


	//----- nvinfo : EIATTR_SPARSE_MMA_MASK
	.align		4
.L_111:
        /*0048*/ 	.byte	0x03, 0x50
        /*004a*/ 	.short	0x0000


	//----- nvinfo : EIATTR_MAXREG_COUNT
	.align		4
        /*004c*/ 	.byte	0x03, 0x1b
        /*004e*/ 	.short	0x00ff


	//----- nvinfo : EIATTR_NUM_BARRIERS
	.align		4
        /*0050*/ 	.byte	0x02, 0x4c
        /*0052*/ 	.byte	0x01
	.zero		1


	//----- nvinfo : EIATTR_MERCURY_ISA_VERSION
	.align		4
        /*0054*/ 	.byte	0x03, 0x5f
        /*0056*/ 	.short	0x0101


	//----- nvinfo : EIATTR_VRC_CTA_INIT_COUNT
	.align		4
        /*0058*/ 	.byte	0x02, 0x4a
	.zero		1
	.zero		1


	//----- nvinfo : EIATTR_EXIT_INSTR_OFFSETS
	.align		4
        /*005c*/ 	.byte	0x04, 0x1c
        /*005e*/ 	.short	(.L_113 - .L_112)


	//   ....[0]....
.L_112:
        /*0060*/ 	.word	0x00000190


	//----- nvinfo : EIATTR_CRS_STACK_SIZE
	.align		4
.L_113:
        /*0064*/ 	.byte	0x04, 0x1e
        /*0066*/ 	.short	(.L_115 - .L_114)
.L_114:
        /*0068*/ 	.word	0x00000000


	//----- nvinfo : EIATTR_CBANK_PARAM_SIZE
	.align		4
.L_115:
        /*006c*/ 	.byte	0x03, 0x19
        /*006e*/ 	.short	0x0018


	//----- nvinfo : EIATTR_PARAM_CBANK
	.align		4
        /*0070*/ 	.byte	0x04, 0x0a
        /*0072*/ 	.short	(.L_117 - .L_116)
	.align		4
.L_116:
        /*0074*/ 	.word	index@(.nv.constant0._Z16row_major_kernelPiS_ii)
        /*0078*/ 	.short	0x0380
        /*007a*/ 	.short	0x0018


	//----- nvinfo : EIATTR_SW_WAR
	.align		4
.L_117:
        /*007c*/ 	.byte	0x04, 0x36
        /*007e*/ 	.short	(.L_119 - .L_118)
.L_118:
        /*0080*/ 	.word	0x00000008
.L_119:


//--------------------- .nv.callgraph             --------------------------
	.section	.nv.callgraph,"",@"SHT_CUDA_CALLGRAPH"
	.align	4
	.sectionentsize	8
	.align		4
        /*0000*/ 	.word	0x00000000
	.align		4
        /*0004*/ 	.word	0xffffffff
	.align		4
        /*0008*/ 	.word	0x00000000
	.align		4
        /*000c*/ 	.word	0xfffffffe
	.align		4
        /*0010*/ 	.word	0x00000000
	.align		4
        /*0014*/ 	.word	0xfffffffd
	.align		4
        /*0018*/ 	.word	0x00000000
	.align		4
        /*001c*/ 	.word	0xfffffffc


//--------------------- .text._Z14diagonal_majorPiS_ii --------------------------
	.section	.text._Z14diagonal_majorPiS_ii,"ax",@progbits
	.align	128
        .global         _Z14diagonal_majorPiS_ii
        .type           _Z14diagonal_majorPiS_ii,@function
        .size           _Z14diagonal_majorPiS_ii,(.L_x_15 - _Z14diagonal_majorPiS_ii)
        .other          _Z14diagonal_majorPiS_ii,@"STO_CUDA_ENTRY STV_DEFAULT"
_Z14diagonal_majorPiS_ii:
.text._Z14diagonal_majorPiS_ii:
[----:B------:R-:W-:Y:S01]  /*0000*/  LDC R1, c[0x0][0x37c] ;  /* 0x0000df00ff017b82 */ /* 0x000fe20000000800 */
[----:B------:R-:W0:Y:S01]  /*0010*/  LDCU UR5, c[0x0][0x370] ;  /* 0x00006e00ff0577ac */ /* 0x000e220008000800 */
[----:B------:R-:W1:Y:S06]  /*0020*/  S2R R5, SR_CTAID.X ;  /* 0x0000000000057919 */ /* 0x000e6c0000002500 */
[----:B------:R-:W1:Y:S01]  /*0030*/  S2UR UR4, SR_CTAID.Y ;  /* 0x00000000000479c3 */ /* 0x000e620000002600 */
[----:B------:R-:W-:Y:S01]  /*0040*/  BSSY.RECONVERGENT B0, `(.L_x_0) ;  /* 0x0000024000007945 */ /* 0x000fe20003800200 */
[----:B------:R-:W2:Y:S01]  /*0050*/  LDCU.64 UR6, c[0x0][0x390] ;  /* 0x00007200ff0677ac */ /* 0x000ea20008000a00 */
[----:B0-----:R-:W0:Y:S01]  /*0060*/  I2F.U32.RP R4, UR5 ;  /* 0x0000000500047d06 */ /* 0x001e220008209000 */
[----:B------:R-:W-:-:S07]  /*0070*/  ISETP.NE.U32.AND P1, PT, RZ, UR5, PT ;  /* 0x00000005ff007c0c */ /* 0x000fce000bf25070 */
[----:B0-----:R-:W0:Y:S01]  /*0080*/  MUFU.RCP R4, R4 ;  /* 0x0000000400047308 */ /* 0x001e220000001000 */
[----:B-1----:R-:W-:Y:S02]  /*0090*/  IADD3 R0, PT, PT, R5, UR4, RZ ;  /* 0x0000000405007c10 */ /* 0x002fe4000fffe0ff */
[----:B0-----:R-:W-:-:S05]  /*00a0*/  IADD3 R2, PT, PT, R4, 0xffffffe, RZ ;  /* 0x0ffffffe04027810 */ /* 0x001fca0007ffe0ff */
[----:B------:R0:W1:Y:S02]  /*00b0*/  F2I.FTZ.U32.TRUNC.NTZ R3, R2 ;  /* 0x0000000200037305 */ /* 0x000064000021f000 */
[----:B0-----:R-:W-:Y:S01]  /*00c0*/  HFMA2 R2, -RZ, RZ, 0, 0 ;  /* 0x00000000ff027431 */ /* 0x001fe200000001ff */
[----:B-1----:R-:W-:-:S05]  /*00d0*/  IADD3 R7, PT, PT, RZ, -R3, RZ ;  /* 0x80000003ff077210 */ /* 0x002fca0007ffe0ff */
[----:B------:R-:W-:-:S04]  /*00e0*/  IMAD R7, R7, UR5, RZ ;  /* 0x0000000507077c24 */ /* 0x000fc8000f8e02ff */
[----:B------:R-:W-:Y:S02]  /*00f0*/  IMAD.HI.U32 R3, R3, R7, R2 ;  /* 0x0000000703037227 */ /* 0x000fe400078e0002 */
[----:B------:R-:W0:Y:S04]  /*0100*/  S2R R7, SR_TID.Y ;  /* 0x0000000000077919 */ /* 0x000e280000002200 */
[----:B------:R-:W-:Y:S01]  /*0110*/  IMAD.HI.U32 R3, R3, R0, RZ ;  /* 0x0000000003037227 */ /* 0x000fe200078e00ff */
[----:B------:R-:W1:Y:S04]  /*0120*/  S2R R2, SR_TID.X ;  /* 0x0000000000027919 */ /* 0x000e680000002100 */
[----:B------:R-:W-:-:S05]  /*0130*/  IADD3 R3, PT, PT, -R3, RZ, RZ ;  /* 0x000000ff03037210 */ /* 0x000fca0007ffe1ff */
[----:B------:R-:W-:-:S05]  /*0140*/  IMAD R0, R3, UR5, R0 ;  /* 0x0000000503007c24 */ /* 0x000fca000f8e0200 */
[----:B------:R-:W-:-:S13]  /*0150*/  ISETP.GE.U32.AND P0, PT, R0, UR5, PT ;  /* 0x0000000500007c0c */ /* 0x000fda000bf06070 */
[----:B------:R-:W-:-:S04]  /*0160*/  @P0 IADD3 R0, PT, PT, R0, -UR5, RZ ;  /* 0x8000000500000c10 */ /* 0x000fc8000fffe0ff */
[----:B------:R-:W-:-:S13]  /*0170*/  ISETP.GE.U32.AND P0, PT, R0, UR5, PT ;  /* 0x0000000500007c0c */ /* 0x000fda000bf06070 */
[----:B------:R-:W-:Y:S02]  /*0180*/  @P0 IADD3 R0, PT, PT, R0, -UR5, RZ ;  /* 0x8000000500000c10 */ /* 0x000fe4000fffe0ff */
[----:B------:R-:W-:-:S05]  /*0190*/  @!P1 LOP3.LUT R0, RZ, UR5, RZ, 0x33, !PT ;  /* 0x00000005ff009c12 */ /* 0x000fca000f8e33ff */
[----:B0-----:R-:W-:Y:S02]  /*01a0*/  IMAD R7, R0, UR4, R7 ;  /* 0x0000000400077c24 */ /* 0x001fe4000f8e0207 */
[----:B-1----:R-:W-:-:S03]  /*01b0*/  IMAD R0, R5, R5, R2 ;  /* 0x0000000505007224 */ /* 0x002fc600078e0202 */
[----:B--2---:R-:W-:-:S04]  /*01c0*/  ISETP.GE.AND P0, PT, R7, UR7, PT ;  /* 0x0000000707007c0c */ /* 0x004fc8000bf06270 */
[----:B------:R-:W-:-:S13]  /*01d0*/  ISETP.GE.OR P0, PT, R0, UR6, P0 ;  /* 0x0000000600007c0c */ /* 0x000fda0008706670 */
[----:B------:R-:W-:Y:S05]  /*01e0*/  @P0 BRA `(.L_x_1) ;  /* 0x0000000000240947 */ /* 0x000fea0003800000 */
[----:B------:R-:W0:Y:S01]  /*01f0*/  LDC.64 R2, c[0x0][0x380] ;  /* 0x0000e000ff027b82 */ /* 0x000e220000000a00 */
[----:B------:R-:W1:Y:S01]  /*0200*/  LDCU.64 UR4, c[0x0][0x358] ;  /* 0x00006b00ff0477ac */ /* 0x000e620008000a00 */
[----:B------:R-:W-:-:S04]  /*0210*/  IMAD R5, R7, UR6, R0 ;  /* 0x0000000607057c24 */ /* 0x000fc8000f8e0200 */
[----:B0-----:R-:W-:Y:S02]  /*0220*/  IMAD.WIDE R2, R5, 0x4, R2 ;  /* 0x0000000405027825 */ /* 0x001fe400078e0202 */
[----:B------:R-:W0:Y:S04]  /*0230*/  LDC.64 R4, c[0x0][0x388] ;  /* 0x0000e200ff047b82 */ /* 0x000e280000000a00 */
[----:B-1----:R-:W2:Y:S01]  /*0240*/  LDG.E R3, desc[UR4][R2.64] ;  /* 0x0000000402037981 */ /* 0x002ea2000c1e1900 */
[----:B------:R-:W-:-:S04]  /*0250*/  IMAD R7, R0, UR7, R7 ;  /* 0x0000000700077c24 */ /* 0x000fc8000f8e0207 */
[----:B0-----:R-:W-:-:S05]  /*0260*/  IMAD.WIDE R4, R7, 0x4, R4 ;  /* 0x0000000407047825 */ /* 0x001fca00078e0204 */
[----:B--2---:R0:W-:Y:S02]  /*0270*/  STG.E desc[UR4][R4.64], R3 ;  /* 0x0000000304007986 */ /* 0x0041e4000c101904 */
.L_x_1:
[----:B------:R-:W-:Y:S05]  /*0280*/  BSYNC.RECONVERGENT B0 ;  /* 0x0000000000007941 */ /* 0x000fea0003800200 */
.L_x_0:
[----:B------:R-:W-:Y:S06]  /*0290*/  BAR.SYNC.DEFER_BLOCKING 0x0 ;  /* 0x0000000000007b1d */ /* 0x000fec0000010000 */
[----:B------:R-:W-:Y:S05]  /*02a0*/  EXIT ;  /* 0x000000000000794d */ /* 0x000fea0003800000 */
.L_x_2:
[----:B------:R-:W-:-:S00]  /*02b0*/  BRA `(.L_x_2) ;  /* 0xfffffffc00fc7947 */ /* 0x000fc0000383ffff */
[----:B------:R-:W-:-:S00]  /*02c0*/  NOP ;  /* 0x0000000000007918 */ /* 0x000fc00000000000 */
        /* <DEDUP_REMOVED lines=11> */
.L_x_15:


//--------------------- .text._Z19col_major_unrollingPiS_ii --------------------------
	.section	.text._Z19col_major_unrollingPiS_ii,"ax",@progbits
	.align	128
        .global         _Z19col_major_unrollingPiS_ii
        .type           _Z19col_major_unrollingPiS_ii,@function
        .size           _Z19col_major_unrollingPiS_ii,(.L_x_16 - _Z19col_major_unrollingPiS_ii)
        .other          _Z19col_major_unrollingPiS_ii,@"STO_CUDA_ENTRY STV_DEFAULT"
_Z19col_major_unrollingPiS_ii:
.text._Z19col_major_unrollingPiS_ii:
[----:B------:R-:W-:Y:S01]  /*0000*/  LDC R1, c[0x0][0x37c] ;  /* 0x0000df00ff017b82 */ /* 0x000fe20000000800 */
[----:B------:R-:W0:Y:S07]  /*0010*/  S2R R3, SR_TID.X ;  /* 0x0000000000037919 */ /* 0x000e2e0000002100 */
[----:B------:R-:W1:Y:S01]  /*0020*/  S2UR UR4, SR_CTAID.X ;  /* 0x00000000000479c3 */ /* 0x000e620000002500 */
[----:B------:R-:W2:Y:S01]  /*0030*/  LDCU.64 UR6, c[0x0][0x390] ;  /* 0x00007200ff0677ac */ /* 0x000ea20008000a00 */
[----:B------:R-:W-:Y:S01]  /*0040*/  BSSY.RECONVERGENT B0, `(.L_x_3) ;  /* 0x0000027000007945 */ /* 0x000fe20003800200 */
[----:B------:R-:W3:Y:S01]  /*0050*/  S2R R4, SR_TID.Y ;  /* 0x0000000000047919 */ /* 0x000ee20000002200 */
[----:B------:R-:W3:Y:S04]  /*0060*/  S2R R5, SR_CTAID.Y ;  /* 0x0000000000057919 */ /* 0x000ee80000002600 */
[----:B------:R-:W1:Y:S01]  /*0070*/  LDC R0, c[0x0][0x360] ;  /* 0x0000d800ff007b82 */ /* 0x000e620000000800 */
[----:B------:R-:W3:Y:S01]  /*0080*/  LDCU UR5, c[0x0][0x364] ;  /* 0x00006c80ff0577ac */ /* 0x000ee20008000800 */
[----:B-1----:R-:W-:-:S05]  /*0090*/  IMAD R2, R0, UR4, RZ ;  /* 0x0000000400027c24 */ /* 0x002fca000f8e02ff */
[----:B0-----:R-:W-:Y:S01]  /*00a0*/  LEA R3, R2, R3, 0x2 ;  /* 0x0000000302037211 */ /* 0x001fe200078e10ff */
[----:B---3--:R-:W-:-:S04]  /*00b0*/  IMAD R2, R5, UR5, R4 ;  /* 0x0000000505027c24 */ /* 0x008fc8000f8e0204 */
[--C-:B------:R-:W-:Y:S01]  /*00c0*/  IMAD R4, R0, 0x3, R3.reuse ;  /* 0x0000000300047824 */ /* 0x100fe200078e0203 */
[C---:B--2---:R-:W-:Y:S01]  /*00d0*/  ISETP.GE.AND P0, PT, R2.reuse, UR7, PT ;  /* 0x0000000702007c0c */ /* 0x044fe2000bf06270 */
[----:B------:R-:W-:Y:S02]  /*00e0*/  IMAD R13, R2, UR6, R3 ;  /* 0x00000006020d7c24 */ /* 0x000fe4000f8e0203 */
[----:B------:R-:W-:Y:S01]  /*00f0*/  IMAD R9, R3, UR7, R2 ;  /* 0x0000000703097c24 */ /* 0x000fe2000f8e0202 */
[----:B------:R-:W-:-:S13]  /*0100*/  ISETP.GE.U32.OR P0, PT, R4, UR6, P0 ;  /* 0x0000000604007c0c */ /* 0x000fda0008706470 */
[----:B------:R-:W-:Y:S05]  /*0110*/  @P0 BRA `(.L_x_4) ;  /* 0x0000000000640947 */ /* 0x000fea0003800000 */
[----:B------:R-:W0:Y:S01]  /*0120*/  LDC.64 R4, c[0x0][0x380] ;  /* 0x0000e000ff047b82 */ /* 0x000e220000000a00 */
[----:B------:R-:W1:Y:S07]  /*0130*/  LDCU.64 UR4, c[0x0][0x358] ;  /* 0x00006b00ff0477ac */ /* 0x000e6e0008000a00 */
[----:B------:R-:W2:Y:S01]  /*0140*/  LDC.64 R2, c[0x0][0x388] ;  /* 0x0000e200ff027b82 */ /* 0x000ea20000000a00 */
[----:B0-----:R-:W-:-:S05]  /*0150*/  IMAD.WIDE R6, R9, 0x4, R4 ;  /* 0x0000000409067825 */ /* 0x001fca00078e0204 */
[----:B-1----:R-:W3:Y:S01]  /*0160*/  LDG.E R17, desc[UR4][R6.64] ;  /* 0x0000000406117981 */ /* 0x002ee2000c1e1900 */
[----:B------:R-:W-:Y:S02]  /*0170*/  IMAD R15, R0, UR7, R9 ;  /* 0x00000007000f7c24 */ /* 0x000fe4000f8e0209 */
[----:B--2---:R-:W-:-:S04]  /*0180*/  IMAD.WIDE R8, R13, 0x4, R2 ;  /* 0x000000040d087825 */ /* 0x004fc800078e0202 */
[----:B------:R-:W-:Y:S01]  /*0190*/  IMAD.WIDE.U32 R10, R15, 0x4, R4 ;  /* 0x000000040f0a7825 */ /* 0x000fe200078e0004 */
[----:B------:R-:W-:Y:S01]  /*01a0*/  IADD3 R19, PT, PT, R13, R0, RZ ;  /* 0x000000000d137210 */ /* 0x000fe20007ffe0ff */
[----:B---3--:R0:W-:Y:S04]  /*01b0*/  STG.E desc[UR4][R8.64], R17 ;  /* 0x0000001108007986 */ /* 0x0081e8000c101904 */
[----:B------:R-:W2:Y:S01]  /*01c0*/  LDG.E R11, desc[UR4][R10.64] ;  /* 0x000000040a0b7981 */ /* 0x000ea2000c1e1900 */
[----:B------:R-:W-:Y:S02]  /*01d0*/  IMAD R21, R0, UR7, R15 ;  /* 0x0000000700157c24 */ /* 0x000fe4000f8e020f */
[----:B------:R-:W-:-:S04]  /*01e0*/  IMAD.WIDE.U32 R12, R19, 0x4, R2 ;  /* 0x00000004130c7825 */ /* 0x000fc800078e0002 */
[----:B------:R-:W-:Y:S01]  /*01f0*/  IMAD.WIDE.U32 R14, R21, 0x4, R4 ;  /* 0x00000004150e7825 */ /* 0x000fe200078e0004 */
[----:B------:R-:W-:Y:S01]  /*0200*/  IADD3 R19, PT, PT, R19, R0, RZ ;  /* 0x0000000013137210 */ /* 0x000fe20007ffe0ff */
[----:B--2---:R0:W-:Y:S04]  /*0210*/  STG.E desc[UR4][R12.64], R11 ;  /* 0x0000000b0c007986 */ /* 0x0041e8000c101904 */
[----:B------:R-:W2:Y:S01]  /*0220*/  LDG.E R15, desc[UR4][R14.64] ;  /* 0x000000040e0f7981 */ /* 0x000ea2000c1e1900 */
[----:B------:R-:W-:Y:S02]  /*0230*/  IMAD R21, R0, UR7, R21 ;  /* 0x0000000700157c24 */ /* 0x000fe4000f8e0215 */
[----:B------:R-:W-:-:S04]  /*0240*/  IMAD.WIDE.U32 R6, R19, 0x4, R2 ;  /* 0x0000000413067825 */ /* 0x000fc800078e0002 */
[----:B------:R-:W-:Y:S01]  /*0250*/  IMAD.WIDE.U32 R4, R21, 0x4, R4 ;  /* 0x0000000415047825 */ /* 0x000fe200078e0004 */
[----:B------:R-:W-:Y:S01]  /*0260*/  IADD3 R19, PT, PT, R19, R0, RZ ;  /* 0x0000000013137210 */ /* 0x000fe20007ffe0ff */
[----:B--2---:R0:W-:Y:S04]  /*0270*/  STG.E desc[UR4][R6.64], R15 ;  /* 0x0000000f06007986 */ /* 0x0041e8000c101904 */
[----:B------:R-:W2:Y:S01]  /*0280*/  LDG.E R5, desc[UR4][R4.64] ;  /* 0x0000000404057981 */ /* 0x000ea2000c1e1900 */
[----:B------:R-:W-:-:S05]  /*0290*/  IMAD.WIDE.U32 R2, R19, 0x4, R2 ;  /* 0x0000000413027825 */ /* 0x000fca00078e0002 */
[----:B--2---:R0:W-:Y:S02]  /*02a0*/  STG.E desc[UR4][R2.64], R5 ;  /* 0x0000000502007986 */ /* 0x0041e4000c101904 */
.L_x_4:
[----:B------:R-:W-:Y:S05]  /*02b0*/  BSYNC.RECONVERGENT B0 ;  /* 0x0000000000007941 */ /* 0x000fea0003800200 */
.L_x_3:
[----:B------:R-:W-:Y:S06]  /*02c0*/  BAR.SYNC.DEFER_BLOCKING 0x0 ;  /* 0x0000000000007b1d */ /* 0x000fec0000010000 */
[----:B------:R-:W-:Y:S05]  /*02d0*/  EXIT ;  /* 0x000000000000794d */ /* 0x000fea0003800000 */
.L_x_5:
        /* <DEDUP_REMOVED lines=10> */
.L_x_16:


//--------------------- .text._Z19row_major_unrollingPiS_ii --------------------------
	.section	.text._Z19row_major_unrollingPiS_ii,"ax",@progbits
	.align	128
        .global         _Z19row_major_unrollingPiS_ii
        .type           _Z19row_major_unrollingPiS_ii,@function
        .size           _Z19row_major_unrollingPiS_ii,(.L_x_17 - _Z19row_major_unrollingPiS_ii)
        .other          _Z19row_major_unrollingPiS_ii,@"STO_CUDA_ENTRY STV_DEFAULT"
_Z19row_major_unrollingPiS_ii:
.text._Z19row_major_unrollingPiS_ii:
        /* <DEDUP_REMOVED lines=23> */
[----:B------:R-:W-:Y:S01]  /*0170*/  IADD3 R15, PT, PT, R9, R0, RZ ;  /* 0x00000000090f7210 */ /* 0x000fe20007ffe0ff */
[----:B--2---:R-:W-:-:S04]  /*0180*/  IMAD.WIDE R8, R13, 0x4, R2 ;  /* 0x000000040d087825 */ /* 0x004fc800078e0202 */
[C---:B------:R-:W-:Y:S01]  /*0190*/  IMAD.WIDE.U32 R10, R15.reuse, 0x4, R4 ;  /* 0x000000040f0a7825 */ /* 0x040fe200078e0004 */
[----:B------:R-:W-:Y:S01]  /*01a0*/  IADD3 R21, PT, PT, R15, R0, RZ ;  /* 0x000000000f157210 */ /* 0x000fe20007ffe0ff */
[----:B---3--:R0:W-:Y:S04]  /*01b0*/  STG.E desc[UR4][R8.64], R17 ;  /* 0x0000001108007986 */ /* 0x0081e8000c101904 */
[----:B------:R-:W2:Y:S01]  /*01c0*/  LDG.E R11, desc[UR4][R10.64] ;  /* 0x000000040a0b7981 */ /* 0x000ea2000c1e1900 */
[----:B------:R-:W-:Y:S02]  /*01d0*/  IMAD R19, R0, UR7, R13 ;  /* 0x0000000700137c24 */ /* 0x000fe4000f8e020d */
[----:B------:R-:W-:-:S04]  /*01e0*/  IMAD.WIDE.U32 R14, R21, 0x4, R4 ;  /* 0x00000004150e7825 */ /* 0x000fc800078e0004 */
[----:B------:R-:W-:Y:S01]  /*01f0*/  IMAD.WIDE.U32 R12, R19, 0x4, R2 ;  /* 0x00000004130c7825 */ /* 0x000fe200078e0002 */
[----:B------:R-:W-:-:S04]  /*0200*/  IADD3 R21, PT, PT, R21, R0, RZ ;  /* 0x0000000015157210 */ /* 0x000fc80007ffe0ff */
[----:B--2---:R0:W-:Y:S04]  /*0210*/  STG.E desc[UR4][R12.64], R11 ;  /* 0x0000000b0c007986 */ /* 0x0041e8000c101904 */
[----:B------:R-:W2:Y:S01]  /*0220*/  LDG.E R15, desc[UR4][R14.64] ;  /* 0x000000040e0f7981 */ /* 0x000ea2000c1e1900 */
[----:B------:R-:W-:Y:S02]  /*0230*/  IMAD R19, R0, UR7, R19 ;  /* 0x0000000700137c24 */ /* 0x000fe4000f8e0213 */
[----:B------:R-:W-:-:S04]  /*0240*/  IMAD.WIDE.U32 R4, R21, 0x4, R4 ;  /* 0x0000000415047825 */ /* 0x000fc800078e0004 */
[----:B------:R-:W-:-:S05]  /*0250*/  IMAD.WIDE.U32 R6, R19, 0x4, R2 ;  /* 0x0000000413067825 */ /* 0x000fca00078e0002 */
[----:B--2---:R0:W-:Y:S04]  /*0260*/  STG.E desc[UR4][R6.64], R15 ;  /* 0x0000000f06007986 */ /* 0x0041e8000c101904 */
[----:B------:R-:W2:Y:S01]  /*0270*/  LDG.E R5, desc[UR4][R4.64] ;  /* 0x0000000404057981 */ /* 0x000ea2000c1e1900 */
[----:B------:R-:W-:-:S04]  /*0280*/  IMAD R19, R0, UR7, R19 ;  /* 0x0000000700137c24 */ /* 0x000fc8000f8e0213 */
[----:B------:R-:W-:-:S05]  /*0290*/  IMAD.WIDE.U32 R2, R19, 0x4, R2 ;  /* 0x0000000413027825 */ /* 0x000fca00078e0002 */
[----:B--2---:R0:W-:Y:S02]  /*02a0*/  STG.E desc[UR4][R2.64], R5 ;  /* 0x0000000502007986 */ /* 0x0041e4000c101904 */
.L_x_7:
[----:B------:R-:W-:Y:S05]  /*02b0*/  BSYNC.RECONVERGENT B0 ;  /* 0x0000000000007941 */ /* 0x000fea0003800200 */
.L_x_6:
[----:B------:R-:W-:Y:S06]  /*02c0*/  BAR.SYNC.DEFER_BLOCKING 0x0 ;  /* 0x0000000000007b1d */ /* 0x000fec0000010000 */
[----:B------:R-:W-:Y:S05]  /*02d0*/  EXIT ;  /* 0x000000000000794d */ /* 0x000fea0003800000 */
.L_x_8:
        /* <DEDUP_REMOVED lines=10> */
.L_x_17:


//--------------------- .text._Z16col_major_kernelPiS_ii --------------------------
	.section	.text._Z16col_major_kernelPiS_ii,"ax",@progbits
	.align	128
        .global         _Z16col_major_kernelPiS_ii
        .type           _Z16col_major_kernelPiS_ii,@function
        .size           _Z16col_major_kernelPiS_ii,(.L_x_18 - _Z16col_major_kernelPiS_ii)
        .other          _Z16col_major_kernelPiS_ii,@"STO_CUDA_ENTRY STV_DEFAULT"
_Z16col_major_kernelPiS_ii:
.text._Z16col_major_kernelPiS_ii:
[----:B------:R-:W-:Y:S01]  /*0000*/  LDC R1, c[0x0][0x37c] ;  /* 0x0000df00ff017b82 */ /* 0x000fe20000000800 */
[----:B------:R-:W0:Y:S01]  /*0010*/  S2R R7, SR_TID.Y ;  /* 0x0000000000077919 */ /* 0x000e220000002200 */
[----:B------:R-:W1:Y:S01]  /*0020*/  LDCU UR4, c[0x0][0x360] ;  /* 0x00006c00ff0477ac */ /* 0x000e620008000800 */
[----:B------:R-:W-:Y:S01]  /*0030*/  BSSY.RECONVERGENT B0, `(.L_x_9) ;  /* 0x0000014000007945 */ /* 0x000fe20003800200 */
[----:B------:R-:W0:Y:S01]  /*0040*/  S2R R2, SR_CTAID.Y ;  /* 0x0000000000027919 */ /* 0x000e220000002600 */
[----:B------:R-:W0:Y:S01]  /*0050*/  LDCU UR5, c[0x0][0x364] ;  /* 0x00006c80ff0577ac */ /* 0x000e220008000800 */
[----:B------:R-:W1:Y:S01]  /*0060*/  S2R R0, SR_TID.X ;  /* 0x0000000000007919 */ /* 0x000e620000002100 */
[----:B------:R-:W2:Y:S01]  /*0070*/  LDCU.64 UR6, c[0x0][0x390] ;  /* 0x00007200ff0677ac */ /* 0x000ea20008000a00 */
[----:B------:R-:W1:Y:S01]  /*0080*/  S2R R3, SR_CTAID.X ;  /* 0x0000000000037919 */ /* 0x000e620000002500 */
[----:B0-----:R-:W-:-:S05]  /*0090*/  IMAD R7, R2, UR5, R7 ;  /* 0x0000000502077c24 */ /* 0x001fca000f8e0207 */
[----:B--2---:R-:W-:Y:S01]  /*00a0*/  ISETP.GE.AND P0, PT, R7, UR7, PT ;  /* 0x0000000707007c0c */ /* 0x004fe2000bf06270 */
[----:B-1----:R-:W-:-:S05]  /*00b0*/  IMAD R0, R3, UR4, R0 ;  /* 0x0000000403007c24 */ /* 0x002fca000f8e0200 */
        /* <DEDUP_REMOVED lines=11> */
.L_x_10:
[----:B------:R-:W-:Y:S05]  /*0170*/  BSYNC.RECONVERGENT B0 ;  /* 0x0000000000007941 */ /* 0x000fea0003800200 */
.L_x_9:
[----:B------:R-:W-:Y:S06]  /*0180*/  BAR.SYNC.DEFER_BLOCKING 0x0 ;  /* 0x0000000000007b1d */ /* 0x000fec0000010000 */
[----:B------:R-:W-:Y:S05]  /*0190*/  EXIT ;  /* 0x000000000000794d */ /* 0x000fea0003800000 */
.L_x_11:
        /* <DEDUP_REMOVED lines=14> */
.L_x_18:


//--------------------- .text._Z16row_major_kernelPiS_ii --------------------------
	.section	.text._Z16row_major_kernelPiS_ii,"ax",@progbits
	.align	128
        .global         _Z16row_major_kernelPiS_ii
        .type           _Z16row_major_kernelPiS_ii,@function
        .size           _Z16row_major_kernelPiS_ii,(.L_x_19 - _Z16row_major_kernelPiS_ii)
        .other          _Z16row_major_kernelPiS_ii,@"STO_CUDA_ENTRY STV_DEFAULT"
_Z16row_major_kernelPiS_ii:
.text._Z16row_major_kernelPiS_ii:
        /* <DEDUP_REMOVED lines=23> */
.L_x_13:
[----:B------:R-:W-:Y:S05]  /*0170*/  BSYNC.RECONVERGENT B0 ;  /* 0x0000000000007941 */ /* 0x000fea0003800200 */
.L_x_12:
[----:B------:R-:W-:Y:S06]  /*0180*/  BAR.SYNC.DEFER_BLOCKING 0x0 ;  /* 0x0000000000007b1d */ /* 0x000fec0000010000 */
[----:B------:R-:W-:Y:S05]  /*0190*/  EXIT ;  /* 0x000000000000794d */ /* 0x000fea0003800000 */
.L_x_14:
        /* <DEDUP_REMOVED lines=14> */
.L_x_19:


//--------------------- .nv.shared.reserved.0     --------------------------
	.section	.nv.shared.reserved.0,"aw",@nobits
	.weak		__nv_reservedSMEM_offset_0_alias
	.size		__nv_reservedSMEM_offset_0_alias, 0, 64
	.other		__nv_reservedSMEM_offset_0_alias,@"STO_CUDA_RESERVED_SHARED STV_DEFAULT"
__nv_reservedSMEM_offset_0_alias:
	.zero		0
	.zero		64


//--------------------- .nv.constant0._Z14diagonal_majorPiS_ii --------------------------
	.section	.nv.constant0._Z14diagonal_majorPiS_ii,"a",@progbits
	.sectionflags	@""
	.align	4
.nv.constant0._Z14diagonal_majorPiS_ii:
	.zero		920


//--------------------- .nv.constant0._Z19col_major_unrollingPiS_ii --------------------------
	.section	.nv.constant0._Z19col_major_unrollingPiS_ii,"a",@progbits
	.sectionflags	@""
	.align	4
.nv.constant0._Z19col_major_unrollingPiS_ii:
	.zero		920


//--------------------- .nv.constant0._Z19row_major_unrollingPiS_ii --------------------------
	.section	.nv.constant0._Z19row_major_unrollingPiS_ii,"a",@progbits
	.sectionflags	@""
	.align	4
.nv.constant0._Z19row_major_unrollingPiS_ii:
	.zero		920


//--------------------- .nv.constant0._Z16col_major_kernelPiS_ii --------------------------
	.section	.nv.constant0._Z16col_major_kernelPiS_ii,"a",@progbits
	.sectionflags	@""
	.align	4
.nv.constant0._Z16col_major_kernelPiS_ii:
	.zero		920


//--------------------- .nv.constant0._Z16row_major_kernelPiS_ii --------------------------
	.section	.nv.constant0._Z16row_major_kernelPiS_ii,"a",@progbits
	.sectionflags	@""
	.align	4
.nv.constant0._Z16row_major_kernelPiS_ii:
	.zero		920


//--------------------- SYMBOLS --------------------------

	.type		.nv.reservedSmem.offset0,@object
	.size		.nv.reservedSmem.offset0,0x4
